//
// Generated by NVIDIA NVVM Compiler
//
// Compiler Build ID: CL-36424714
// Cuda compilation tools, release 13.0, V13.0.88
// Based on NVVM 20.0.0
//

.version 9.0
.target sm_100
.address_size 64

	// .globl	_Z19matrix_mul_originalPfS_S_i
// _ZZ19matrix_mul_originalPfS_S_iE6tile_A has been demoted
// _ZZ19matrix_mul_originalPfS_S_iE6tile_B has been demoted
// _ZZ19matrix_mul_unrolledPfS_S_iE6tile_A has been demoted
// _ZZ19matrix_mul_unrolledPfS_S_iE6tile_B has been demoted

.visible .entry _Z19matrix_mul_originalPfS_S_i(
	.param .u64 .ptr .align 1 _Z19matrix_mul_originalPfS_S_i_param_0,
	.param .u64 .ptr .align 1 _Z19matrix_mul_originalPfS_S_i_param_1,
	.param .u64 .ptr .align 1 _Z19matrix_mul_originalPfS_S_i_param_2,
	.param .u32 _Z19matrix_mul_originalPfS_S_i_param_3
)
{
	.reg .pred 	%p<8>;
	.reg .b32 	%r<42>;
	.reg .b32 	%f<63>;
	.reg .b64 	%rd<13>;
	// demoted variable
	.shared .align 4 .b8 _ZZ19matrix_mul_originalPfS_S_iE6tile_A[1024];
	// demoted variable
	.shared .align 4 .b8 _ZZ19matrix_mul_originalPfS_S_iE6tile_B[1024];
	ld.param.u64 	%rd4, [_Z19matrix_mul_originalPfS_S_i_param_0];
	ld.param.u64 	%rd5, [_Z19matrix_mul_originalPfS_S_i_param_1];
	ld.param.u64 	%rd6, [_Z19matrix_mul_originalPfS_S_i_param_2];
	ld.param.u32 	%r23, [_Z19matrix_mul_originalPfS_S_i_param_3];
	mov.u32 	%r24, %ctaid.y;
	mov.u32 	%r25, %ntid.y;
	mov.u32 	%r39, %tid.y;
	mad.lo.s32 	%r2, %r24, %r25, %r39;
	mov.u32 	%r26, %ctaid.x;
	mov.u32 	%r27, %ntid.x;
	mov.u32 	%r37, %tid.x;
	mad.lo.s32 	%r4, %r26, %r27, %r37;
	setp.lt.s32 	%p1, %r23, 1;
	mov.f32 	%f62, 0f00000000;
	@%p1 bra 	$L__BB0_7;
	add.s32 	%r28, %r23, 15;
	shr.u32 	%r29, %r28, 4;
	shl.b32 	%r30, %r39, 6;
	mov.u32 	%r31, _ZZ19matrix_mul_originalPfS_S_iE6tile_A;
	add.s32 	%r5, %r31, %r30;
	shl.b32 	%r32, %r37, 2;
	add.s32 	%r6, %r5, %r32;
	mov.u32 	%r33, _ZZ19matrix_mul_originalPfS_S_iE6tile_B;
	add.s32 	%r8, %r33, %r32;
	add.s32 	%r7, %r8, %r30;
	neg.s32 	%r41, %r29;
	mad.lo.s32 	%r40, %r39, %r23, %r4;
	shl.b32 	%r11, %r23, 4;
	mad.lo.s32 	%r38, %r23, %r2, %r37;
	cvta.to.global.u64 	%rd1, %rd4;
	cvta.to.global.u64 	%rd2, %rd5;
	mov.f32 	%f62, 0f00000000;
$L__BB0_2:
	setp.ge.u32 	%p2, %r2, %r23;
	mul.wide.s32 	%rd7, %r38, 4;
	add.s64 	%rd3, %rd1, %rd7;
	setp.ge.s32 	%p3, %r37, %r23;
	mov.f32 	%f60, 0f00000000;
	or.pred  	%p4, %p2, %p3;
	@%p4 bra 	$L__BB0_4;
	ld.global.f32 	%f60, [%rd3];
$L__BB0_4:
	st.shared.f32 	[%r6], %f60;
	mov.f32 	%f61, 0f00000000;
	max.s32 	%r34, %r4, %r39;
	setp.ge.s32 	%p5, %r34, %r23;
	@%p5 bra 	$L__BB0_6;
	mul.wide.s32 	%rd8, %r40, 4;
	add.s64 	%rd9, %rd2, %rd8;
	ld.global.f32 	%f61, [%rd9];
$L__BB0_6:
	st.shared.f32 	[%r7], %f61;
	bar.sync 	0;
	ld.shared.f32 	%f12, [%r5];
	ld.shared.f32 	%f13, [%r8];
	fma.rn.f32 	%f14, %f12, %f13, %f62;
	ld.shared.f32 	%f15, [%r5+4];
	ld.shared.f32 	%f16, [%r8+64];
	fma.rn.f32 	%f17, %f15, %f16, %f14;
	ld.shared.f32 	%f18, [%r5+8];
	ld.shared.f32 	%f19, [%r8+128];
	fma.rn.f32 	%f20, %f18, %f19, %f17;
	ld.shared.f32 	%f21, [%r5+12];
	ld.shared.f32 	%f22, [%r8+192];
	fma.rn.f32 	%f23, %f21, %f22, %f20;
	ld.shared.f32 	%f24, [%r5+16];
	ld.shared.f32 	%f25, [%r8+256];
	fma.rn.f32 	%f26, %f24, %f25, %f23;
	ld.shared.f32 	%f27, [%r5+20];
	ld.shared.f32 	%f28, [%r8+320];
	fma.rn.f32 	%f29, %f27, %f28, %f26;
	ld.shared.f32 	%f30, [%r5+24];
	ld.shared.f32 	%f31, [%r8+384];
	fma.rn.f32 	%f32, %f30, %f31, %f29;
	ld.shared.f32 	%f33, [%r5+28];
	ld.shared.f32 	%f34, [%r8+448];
	fma.rn.f32 	%f35, %f33, %f34, %f32;
	ld.shared.f32 	%f36, [%r5+32];
	ld.shared.f32 	%f37, [%r8+512];
	fma.rn.f32 	%f38, %f36, %f37, %f35;
	ld.shared.f32 	%f39, [%r5+36];
	ld.shared.f32 	%f40, [%r8+576];
	fma.rn.f32 	%f41, %f39, %f40, %f38;
	ld.shared.f32 	%f42, [%r5+40];
	ld.shared.f32 	%f43, [%r8+640];
	fma.rn.f32 	%f44, %f42, %f43, %f41;
	ld.shared.f32 	%f45, [%r5+44];
	ld.shared.f32 	%f46, [%r8+704];
	fma.rn.f32 	%f47, %f45, %f46, %f44;
	ld.shared.f32 	%f48, [%r5+48];
	ld.shared.f32 	%f49, [%r8+768];
	fma.rn.f32 	%f50, %f48, %f49, %f47;
	ld.shared.f32 	%f51, [%r5+52];
	ld.shared.f32 	%f52, [%r8+832];
	fma.rn.f32 	%f53, %f51, %f52, %f50;
	ld.shared.f32 	%f54, [%r5+56];
	ld.shared.f32 	%f55, [%r8+896];
	fma.rn.f32 	%f56, %f54, %f55, %f53;
	ld.shared.f32 	%f57, [%r5+60];
	ld.shared.f32 	%f58, [%r8+960];
	fma.rn.f32 	%f62, %f57, %f58, %f56;
	bar.sync 	0;
	add.s32 	%r41, %r41, 1;
	setp.ne.s32 	%p6, %r41, 0;
	add.s32 	%r40, %r40, %r11;
	add.s32 	%r39, %r39, 16;
	add.s32 	%r38, %r38, 16;
	add.s32 	%r37, %r37, 16;
	@%p6 bra 	$L__BB0_2;
$L__BB0_7:
	max.s32 	%r35, %r2, %r4;
	setp.ge.s32 	%p7, %r35, %r23;
	@%p7 bra 	$L__BB0_9;
	mad.lo.s32 	%r36, %r23, %r2, %r4;
	cvta.to.global.u64 	%rd10, %rd6;
	mul.wide.s32 	%rd11, %r36, 4;
	add.s64 	%rd12, %rd10, %rd11;
	st.global.f32 	[%rd12], %f62;
$L__BB0_9:
	ret;

}
	// .globl	_Z19matrix_mul_unrolledPfS_S_i
.visible .entry _Z19matrix_mul_unrolledPfS_S_i(
	.param .u64 .ptr .align 1 _Z19matrix_mul_unrolledPfS_S_i_param_0,
	.param .u64 .ptr .align 1 _Z19matrix_mul_unrolledPfS_S_i_param_1,
	.param .u64 .ptr .align 1 _Z19matrix_mul_unrolledPfS_S_i_param_2,
	.param .u32 _Z19matrix_mul_unrolledPfS_S_i_param_3
)
{
	.reg .pred 	%p<8>;
	.reg .b32 	%r<42>;
	.reg .b32 	%f<63>;
	.reg .b64 	%rd<13>;
	// demoted variable
	.shared .align 4 .b8 _ZZ19matrix_mul_unrolledPfS_S_iE6tile_A[1024];
	// demoted variable
	.shared .align 4 .b8 _ZZ19matrix_mul_unrolledPfS_S_iE6tile_B[1024];
	ld.param.u64 	%rd4, [_Z19matrix_mul_unrolledPfS_S_i_param_0];
	ld.param.u64 	%rd5, [_Z19matrix_mul_unrolledPfS_S_i_param_1];
	ld.param.u64 	%rd6, [_Z19matrix_mul_unrolledPfS_S_i_param_2];
	ld.param.u32 	%r23, [_Z19matrix_mul_unrolledPfS_S_i_param_3];
	mov.u32 	%r24, %ctaid.y;
	mov.u32 	%r25, %ntid.y;
	mov.u32 	%r39, %tid.y;
	mad.lo.s32 	%r2, %r24, %r25, %r39;
	mov.u32 	%r26, %ctaid.x;
	mov.u32 	%r27, %ntid.x;
	mov.u32 	%r37, %tid.x;
	mad.lo.s32 	%r4, %r26, %r27, %r37;
	setp.lt.s32 	%p1, %r23, 1;
	mov.f32 	%f62, 0f00000000;
	@%p1 bra 	$L__BB1_7;
	add.s32 	%r28, %r23, 15;
	shr.u32 	%r29, %r28, 4;
	shl.b32 	%r30, %r39, 6;
	mov.u32 	%r31, _ZZ19matrix_mul_unrolledPfS_S_iE6tile_A;
	add.s32 	%r5, %r31, %r30;
	shl.b32 	%r32, %r37, 2;
	add.s32 	%r6, %r5, %r32;
	mov.u32 	%r33, _ZZ19matrix_mul_unrolledPfS_S_iE6tile_B;
	add.s32 	%r8, %r33, %r32;
	add.s32 	%r7, %r8, %r30;
	neg.s32 	%r41, %r29;
	mad.lo.s32 	%r40, %r39, %r23, %r4;
	shl.b32 	%r11, %r23, 4;
	mad.lo.s32 	%r38, %r23, %r2, %r37;
	cvta.to.global.u64 	%rd1, %rd4;
	cvta.to.global.u64 	%rd2, %rd5;
	mov.f32 	%f62, 0f00000000;
$L__BB1_2:
	setp.ge.u32 	%p2, %r2, %r23;
	mul.wide.s32 	%rd7, %r38, 4;
	add.s64 	%rd3, %rd1, %rd7;
	setp.ge.s32 	%p3, %r37, %r23;
	mov.f32 	%f60, 0f00000000;
	or.pred  	%p4, %p2, %p3;
	@%p4 bra 	$L__BB1_4;
	ld.global.f32 	%f60, [%rd3];
$L__BB1_4:
	st.shared.f32 	[%r6], %f60;
	mov.f32 	%f61, 0f00000000;
	max.s32 	%r34, %r4, %r39;
	setp.ge.s32 	%p5, %r34, %r23;
	@%p5 bra 	$L__BB1_6;
	mul.wide.s32 	%rd8, %r40, 4;
	add.s64 	%rd9, %rd2, %rd8;
	ld.global.f32 	%f61, [%rd9];
$L__BB1_6:
	st.shared.f32 	[%r7], %f61;
	bar.sync 	0;
	ld.shared.f32 	%f12, [%r5];
	ld.shared.f32 	%f13, [%r8];
	fma.rn.f32 	%f14, %f12, %f13, %f62;
	ld.shared.f32 	%f15, [%r5+4];
	ld.shared.f32 	%f16, [%r8+64];
	fma.rn.f32 	%f17, %f15, %f16, %f14;
	ld.shared.f32 	%f18, [%r5+8];
	ld.shared.f32 	%f19, [%r8+128];
	fma.rn.f32 	%f20, %f18, %f19, %f17;
	ld.shared.f32 	%f21, [%r5+12];
	ld.shared.f32 	%f22, [%r8+192];
	fma.rn.f32 	%f23, %f21, %f22, %f20;
	ld.shared.f32 	%f24, [%r5+16];
	ld.shared.f32 	%f25, [%r8+256];
	fma.rn.f32 	%f26, %f24, %f25, %f23;
	ld.shared.f32 	%f27, [%r5+20];
	ld.shared.f32 	%f28, [%r8+320];
	fma.rn.f32 	%f29, %f27, %f28, %f26;
	ld.shared.f32 	%f30, [%r5+24];
	ld.shared.f32 	%f31, [%r8+384];
	fma.rn.f32 	%f32, %f30, %f31, %f29;
	ld.shared.f32 	%f33, [%r5+28];
	ld.shared.f32 	%f34, [%r8+448];
	fma.rn.f32 	%f35, %f33, %f34, %f32;
	ld.shared.f32 	%f36, [%r5+32];
	ld.shared.f32 	%f37, [%r8+512];
	fma.rn.f32 	%f38, %f36, %f37, %f35;
	ld.shared.f32 	%f39, [%r5+36];
	ld.shared.f32 	%f40, [%r8+576];
	fma.rn.f32 	%f41, %f39, %f40, %f38;
	ld.shared.f32 	%f42, [%r5+40];
	ld.shared.f32 	%f43, [%r8+640];
	fma.rn.f32 	%f44, %f42, %f43, %f41;
	ld.shared.f32 	%f45, [%r5+44];
	ld.shared.f32 	%f46, [%r8+704];
	fma.rn.f32 	%f47, %f45, %f46, %f44;
	ld.shared.f32 	%f48, [%r5+48];
	ld.shared.f32 	%f49, [%r8+768];
	fma.rn.f32 	%f50, %f48, %f49, %f47;
	ld.shared.f32 	%f51, [%r5+52];
	ld.shared.f32 	%f52, [%r8+832];
	fma.rn.f32 	%f53, %f51, %f52, %f50;
	ld.shared.f32 	%f54, [%r5+56];
	ld.shared.f32 	%f55, [%r8+896];
	fma.rn.f32 	%f56, %f54, %f55, %f53;
	ld.shared.f32 	%f57, [%r5+60];
	ld.shared.f32 	%f58, [%r8+960];
	fma.rn.f32 	%f62, %f57, %f58, %f56;
	bar.sync 	0;
	add.s32 	%r41, %r41, 1;
	setp.ne.s32 	%p6, %r41, 0;
	add.s32 	%r40, %r40, %r11;
	add.s32 	%r39, %r39, 16;
	add.s32 	%r38, %r38, 16;
	add.s32 	%r37, %r37, 16;
	@%p6 bra 	$L__BB1_2;
$L__BB1_7:
	max.s32 	%r35, %r2, %r4;
	setp.ge.s32 	%p7, %r35, %r23;
	@%p7 bra 	$L__BB1_9;
	mad.lo.s32 	%r36, %r23, %r2, %r4;
	cvta.to.global.u64 	%rd10, %rd6;
	mul.wide.s32 	%rd11, %r36, 4;
	add.s64 	%rd12, %rd10, %rd11;
	st.global.f32 	[%rd12], %f62;
$L__BB1_9:
	ret;

}


// ===== COMPILED SASS (sm_100) =====

	.target	sm_100

	.elftype	@"ET_EXEC"


//--------------------- .note.nv.tkinfo           --------------------------
	.section	.note.nv.tkinfo,"",@"SHT_NOTE"
	.sectionflags	@"SHF_NOTE_NV_TKINFO"
	.tkinfo
        /*0018*/ 	.word	0x00000002
        /*0030*/ 	.string	""
        /*0030*/ 	.string	"ptxas"
        /*0030*/ 	.string	"Cuda compilation tools, release 13.0, V13.0.88"
        /*0030*/ 	.string	"Build cuda_13.0.r13.0/compiler.36424714_0"
        /*0030*/ 	.string	"-arch sm_100 -m 64 "



//--------------------- .note.nv.cuinfo           --------------------------
	.section	.note.nv.cuinfo,"",@"SHT_NOTE"
	.sectionflags	@"SHF_NOTE_NV_CUINFO"
        /*0018*/ 	.short	0x0002
        /*001a*/ 	.short	0x0064
        /*001c*/ 	.short	0x0082
	.zero		2


//--------------------- .nv.info                  --------------------------
	.section	.nv.info,"",@"SHT_CUDA_INFO"
	.align	4


	//----- nvinfo : EIATTR_REGCOUNT
	.align		4
        /*0000*/ 	.byte	0x04, 0x2f
        /*0002*/ 	.short	(.L_1 - .L_0)
	.align		4
.L_0:
        /*0004*/ 	.word	index@(_Z19matrix_mul_originalPfS_S_i)
        /*0008*/ 	.word	0x00000020


	//----- nvinfo : EIATTR_FRAME_SIZE
	.align		4
.L_1:
        /*000c*/ 	.byte	0x04, 0x11
        /*000e*/ 	.short	(.L_3 - .L_2)
	.align		4
.L_2:
        /*0010*/ 	.word	index@(_Z19matrix_mul_originalPfS_S_i)
        /*0014*/ 	.word	0x00000000


	//----- nvinfo : EIATTR_REGCOUNT
	.align		4
.L_3:
        /*0018*/ 	.byte	0x04, 0x2f
        /*001a*/ 	.short	(.L_5 - .L_4)
	.align		4
.L_4:
        /*001c*/ 	.word	index@(_Z19matrix_mul_unrolledPfS_S_i)
        /*0020*/ 	.word	0x00000020


	//----- nvinfo : EIATTR_FRAME_SIZE
	.align		4
.L_5:
        /*0024*/ 	.byte	0x04, 0x11
        /*0026*/ 	.short	(.L_7 - .L_6)
	.align		4
.L_6:
        /*0028*/ 	.word	index@(_Z19matrix_mul_unrolledPfS_S_i)
        /*002c*/ 	.word	0x00000000


	//----- nvinfo : EIATTR_MIN_STACK_SIZE
	.align		4
.L_7:
        /*0030*/ 	.byte	0x04, 0x12
        /*0032*/ 	.short	(.L_9 - .L_8)
	.align		4
.L_8:
        /*0034*/ 	.word	index@(_Z19matrix_mul_unrolledPfS_S_i)
        /*0038*/ 	.word	0x00000000


	//----- nvinfo : EIATTR_MIN_STACK_SIZE
	.align		4
.L_9:
        /*003c*/ 	.byte	0x04, 0x12
        /*003e*/ 	.short	(.L_11 - .L_10)
	.align		4
.L_10:
        /*0040*/ 	.word	index@(_Z19matrix_mul_originalPfS_S_i)
        /*0044*/ 	.word	0x00000000
.L_11:


//--------------------- .nv.compat                --------------------------
	.section	.nv.compat,"",@"SHT_CUDA_COMPAT_INFO"
	.align	4
        /*0000*/ 	.byte	0x02, 0x09, 0x00, 0x00, 0x02, 0x02, 0x01, 0x00, 0x02, 0x05, 0x05, 0x00, 0x03, 0x07, 0x01, 0x01
        /*0010*/ 	.byte	0x02, 0x03, 0x00, 0x00, 0x02, 0x06, 0x01, 0x00, 0x04, 0x0b, 0x08, 0x00, 0x09, 0x00, 0x00, 0x00
        /*0020*/ 	.byte	0x00, 0x00, 0x00, 0x00


//--------------------- .nv.info._Z19matrix_mul_unrolledPfS_S_i --------------------------
	.section	.nv.info._Z19matrix_mul_unrolledPfS_S_i,"",@"SHT_CUDA_INFO"
	.sectionflags	@""
	.align	4


	//----- nvinfo : EIATTR_CUDA_API_VERSION
	.align		4
        /*0000*/ 	.byte	0x04, 0x37
        /*0002*/ 	.short	(.L_13 - .L_12)
.L_12:
        /*0004*/ 	.word	0x00000082


	//----- nvinfo : EIATTR_KPARAM_INFO
	.align		4
.L_13:
        /*0008*/ 	.byte	0x04, 0x17
        /*000a*/ 	.short	(.L_15 - .L_14)
.L_14:
        /*000c*/ 	.word	0x00000000
        /*0010*/ 	.short	0x0003
        /*0012*/ 	.short	0x0018
        /*0014*/ 	.byte	0x00, 0xf0, 0x11, 0x00


	//----- nvinfo : EIATTR_KPARAM_INFO
	.align		4
.L_15:
        /*0018*/ 	.byte	0x04, 0x17
        /*001a*/ 	.short	(.L_17 - .L_16)
.L_16:
        /*001c*/ 	.word	0x00000000
        /*0020*/ 	.short	0x0002
        /*0022*/ 	.short	0x0010
        /*0024*/ 	.byte	0x00, 0xf5, 0x21, 0x00


	//----- nvinfo : EIATTR_KPARAM_INFO
	.align		4
.L_17:
        /*0028*/ 	.byte	0x04, 0x17
        /*002a*/ 	.short	(.L_19 - .L_18)
.L_18:
        /*002c*/ 	.word	0x00000000
        /*0030*/ 	.short	0x0001
        /*0032*/ 	.short	0x0008
        /*0034*/ 	.byte	0x00, 0xf5, 0x21, 0x00


	//----- nvinfo : EIATTR_KPARAM_INFO
	.align		4
.L_19:
        /*0038*/ 	.byte	0x04, 0x17
        /*003a*/ 	.short	(.L_21 - .L_20)
.L_20:
        /*003c*/ 	.word	0x00000000
        /*0040*/ 	.short	0x0000
        /*0042*/ 	.short	0x0000
        /*0044*/ 	.byte	0x00, 0xf5, 0x21, 0x00


	//----- nvinfo : EIATTR_SPARSE_MMA_MASK
	.align		4
.L_21:
        /*0048*/ 	.byte	0x03, 0x50
        /*004a*/ 	.short	0x0000


	//----- nvinfo : EIATTR_MAXREG_COUNT
	.align		4
        /*004c*/ 	.byte	0x03, 0x1b
        /*004e*/ 	.short	0x00ff


	//----- nvinfo : EIATTR_NUM_BARRIERS
	.align		4
        /*0050*/ 	.byte	0x02, 0x4c
        /*0052*/ 	.byte	0x01
	.zero		1


	//----- nvinfo : EIATTR_MERCURY_ISA_VERSION
	.align		4
        /*0054*/ 	.byte	0x03, 0x5f
        /*0056*/ 	.short	0x0101


	//----- nvinfo : EIATTR_VRC_CTA_INIT_COUNT
	.align		4
        /*0058*/ 	.byte	0x02, 0x4a
	.zero		1
	.zero		1


	//----- nvinfo : EIATTR_EXIT_INSTR_OFFSETS
	.align		4
        /*005c*/ 	.byte	0x04, 0x1c
        /*005e*/ 	.short	(.L_23 - .L_22)


	//   ....[0]....
.L_22:
        /*0060*/ 	.word	0x000005d0


	//   ....[1]....
        /*0064*/ 	.word	0x00000620


	//----- nvinfo : EIATTR_CBANK_PARAM_SIZE
	.align		4
.L_23:
        /*0068*/ 	.byte	0x03, 0x19
        /*006a*/ 	.short	0x001c


	//----- nvinfo : EIATTR_PARAM_CBANK
	.align		4
        /*006c*/ 	.byte	0x04, 0x0a
        /*006e*/ 	.short	(.L_25 - .L_24)
	.align		4
.L_24:
        /*0070*/ 	.word	index@(.nv.constant0._Z19matrix_mul_unrolledPfS_S_i)
        /*0074*/ 	.short	0x0380
        /*0076*/ 	.short	0x001c


	//----- nvinfo : EIATTR_SW_WAR
	.align		4
.L_25:
        /*0078*/ 	.byte	0x04, 0x36
        /*007a*/ 	.short	(.L_27 - .L_26)
.L_26:
        /*007c*/ 	.word	0x00000008
.L_27:


//--------------------- .nv.info._Z19matrix_mul_originalPfS_S_i --------------------------
	.section	.nv.info._Z19matrix_mul_originalPfS_S_i,"",@"SHT_CUDA_INFO"
	.sectionflags	@""
	.align	4


	//----- nvinfo : EIATTR_CUDA_API_VERSION
	.align		4
        /*0000*/ 	.byte	0x04, 0x37
        /*0002*/ 	.short	(.L_29 - .L_28)
.L_28:
        /*0004*/ 	.word	0x00000082


	//----- nvinfo : EIATTR_KPARAM_INFO
	.align		4
.L_29:
        /*0008*/ 	.byte	0x04, 0x17
        /*000a*/ 	.short	(.L_31 - .L_30)
.L_30:
        /*000c*/ 	.word	0x00000000
        /*0010*/ 	.short	0x0003
        /*0012*/ 	.short	0x0018
        /*0014*/ 	.byte	0x00, 0xf0, 0x11, 0x00


	//----- nvinfo : EIATTR_KPARAM_INFO
	.align		4
.L_31:
        /*0018*/ 	.byte	0x04, 0x17
        /*001a*/ 	.short	(.L_33 - .L_32)
.L_32:
        /*001c*/ 	.word	0x00000000
        /*0020*/ 	.short	0x0002
        /*0022*/ 	.short	0x0010
        /*0024*/ 	.byte	0x00, 0xf5, 0x21, 0x00


	//----- nvinfo : EIATTR_KPARAM_INFO
	.align		4
.L_33:
        /*0028*/ 	.byte	0x04, 0x17
        /*002a*/ 	.short	(.L_35 - .L_34)
.L_34:
        /*002c*/ 	.word	0x00000000
        /*0030*/ 	.short	0x0001
        /*0032*/ 	.short	0x0008
        /*0034*/ 	.byte	0x00, 0xf5, 0x21, 0x00


	//----- nvinfo : EIATTR_KPARAM_INFO
	.align		4
.L_35:
        /*0038*/ 	.byte	0x04, 0x17
        /*003a*/ 	.short	(.L_37 - .L_36)
.L_36:
        /*003c*/ 	.word	0x00000000
        /*0040*/ 	.short	0x0000
        /*0042*/ 	.short	0x0000
        /*0044*/ 	.byte	0x00, 0xf5, 0x21, 0x00


	//----- nvinfo : EIATTR_SPARSE_MMA_MASK
	.align		4
.L_37:
        /*0048*/ 	.byte	0x03, 0x50
        /*004a*/ 	.short	0x0000


	//----- nvinfo : EIATTR_MAXREG_COUNT
	.align		4
        /*004c*/ 	.byte	0x03, 0x1b
        /*004e*/ 	.short	0x00ff


	//----- nvinfo : EIATTR_NUM_BARRIERS
	.align		4
        /*0050*/ 	.byte	0x02, 0x4c
        /*0052*/ 	.byte	0x01
	.zero		1


	//----- nvinfo : EIATTR_MERCURY_ISA_VERSION
	.align		4
        /*0054*/ 	.byte	0x03, 0x5f
        /*0056*/ 	.short	0x0101


	//----- nvinfo : EIATTR_VRC_CTA_INIT_COUNT
	.align		4
        /*0058*/ 	.byte	0x02, 0x4a
	.zero		1
	.zero		1


	//----- nvinfo : EIATTR_EXIT_INSTR_OFFSETS
	.align		4
        /*005c*/ 	.byte	0x04, 0x1c
        /*005e*/ 	.short	(.L_39 - .L_38)


	//   ....[0]....
.L_38:
        /*0060*/ 	.word	0x000005d0


	//   ....[1]....
        /*0064*/ 	.word	0x00000620


	//----- nvinfo : EIATTR_CBANK_PARAM_SIZE
	.align		4
.L_39:
        /*0068*/ 	.byte	0x03, 0x19
        /*006a*/ 	.short	0x001c


	//----- nvinfo : EIATTR_PARAM_CBANK
	.align		4
        /*006c*/ 	.byte	0x04, 0x0a
        /*006e*/ 	.short	(.L_41 - .L_40)
	.align		4
.L_40:
        /*0070*/ 	.word	index@(.nv.constant0._Z19matrix_mul_originalPfS_S_i)
        /*0074*/ 	.short	0x0380
        /*0076*/ 	.short	0x001c


	//----- nvinfo : EIATTR_SW_WAR
	.align		4
.L_41:
        /*0078*/ 	.byte	0x04, 0x36
        /*007a*/ 	.short	(.L_43 - .L_42)
.L_42:
        /*007c*/ 	.word	0x00000008
.L_43:


//--------------------- .nv.callgraph             --------------------------
	.section	.nv.callgraph,"",@"SHT_CUDA_CALLGRAPH"
	.align	4
	.sectionentsize	8
	.align		4
        /*0000*/ 	.word	0x00000000
	.align		4
        /*0004*/ 	.word	0xffffffff
	.align		4
        /*0008*/ 	.word	0x00000000
	.align		4
        /*000c*/ 	.word	0xfffffffe
	.align		4
        /*0010*/ 	.word	0x00000000
	.align		4
        /*0014*/ 	.word	0xfffffffd
	.align		4
        /*0018*/ 	.word	0x00000000
	.align		4
        /*001c*/ 	.word	0xfffffffc


//--------------------- .text._Z19matrix_mul_unrolledPfS_S_i --------------------------
	.section	.text._Z19matrix_mul_unrolledPfS_S_i,"ax",@progbits
	.align	128
        .global         _Z19matrix_mul_unrolledPfS_S_i
        .type           _Z19matrix_mul_unrolledPfS_S_i,@function
        .size           _Z19matrix_mul_unrolledPfS_S_i,(.L_x_6 - _Z19matrix_mul_unrolledPfS_S_i)
        .other          _Z19matrix_mul_unrolledPfS_S_i,@"STO_CUDA_ENTRY STV_DEFAULT"
_Z19matrix_mul_unrolledPfS_S_i:
.text._Z19matrix_mul_unrolledPfS_S_i:
[----:B------:R-:W-:Y:S01]  /*0000*/  LDC R1, c[0x0][0x37c] ;  /* 0x0000df00ff017b82 */ /* 0x000fe20000000800 */
[----:B------:R-:W0:Y:S01]  /*0010*/  LDCU UR6, c[0x0][0x398] ;  /* 0x00007300ff0677ac */ /* 0x000e220008000800 */
[----:B------:R-:W1:Y:S06]  /*0020*/  S2R R5, SR_TID.Y ;  /* 0x0000000000057919 */ /* 0x000e6c0000002200 */
[----:B------:R-:W1:Y:S01]  /*0030*/  LDC R3, c[0x0][0x364] ;  /* 0x0000d900ff037b82 */ /* 0x000e620000000800 */
[----:B------:R-:W-:Y:S01]  /*0040*/  HFMA2 R25, -RZ, RZ, 0, 0 ;  /* 0x00000000ff197431 */ /* 0x000fe200000001ff */
[----:B------:R-:W2:Y:S01]  /*0050*/  LDCU.64 UR8, c[0x0][0x358] ;  /* 0x00006b00ff0877ac */ /* 0x000ea20008000a00 */
[----:B------:R-:W3:Y:S05]  /*0060*/  S2R R7, SR_TID.X ;  /* 0x0000000000077919 */ /* 0x000eea0000002100 */
[----:B------:R-:W1:Y:S08]  /*0070*/  S2UR UR4, SR_CTAID.Y ;  /* 0x00000000000479c3 */ /* 0x000e700000002600 */
[----:B------:R-:W3:Y:S01]  /*0080*/  S2UR UR5, SR_CTAID.X ;  /* 0x00000000000579c3 */ /* 0x000ee20000002500 */
[----:B0-----:R-:W-:-:S04]  /*0090*/  MOV R4, UR6 ;  /* 0x0000000600047c02 */ /* 0x001fc80008000f00 */
[----:B------:R-:W-:-:S03]  /*00a0*/  ISETP.GE.AND P0, PT, R4, 0x1, PT ;  /* 0x000000010400780c */ /* 0x000fc60003f06270 */
[----:B------:R-:W3:Y:S01]  /*00b0*/  LDC R2, c[0x0][0x360] ;  /* 0x0000d800ff027b82 */ /* 0x000ee20000000800 */
[----:B-1----:R-:W-:Y:S02]  /*00c0*/  IMAD R3, R3, UR4, R5 ;  /* 0x0000000403037c24 */ /* 0x002fe4000f8e0205 */
[----:B---3--:R-:W-:-:S07]  /*00d0*/  IMAD R2, R2, UR5, R7 ;  /* 0x0000000502027c24 */ /* 0x008fce000f8e0207 */
[----:B--2---:R-:W-:Y:S05]  /*00e0*/  @!P0 BRA `(.L_x_0) ;  /* 0x0000000400308947 */ /* 0x004fea0003800000 */
[----:B------:R-:W0:Y:S01]  /*00f0*/  S2UR UR6, SR_CgaCtaId ;  /* 0x00000000000679c3 */ /* 0x000e220000008800 */
[----:B------:R-:W-:Y:S01]  /*0100*/  UMOV UR4, 0x400 ;  /* 0x0000040000047882 */ /* 0x000fe20000000000 */
[----:B------:R-:W-:Y:S01]  /*0110*/  IADD3 R6, PT, PT, R4, 0xf, RZ ;  /* 0x0000000f04067810 */ /* 0x000fe20007ffe0ff */
[----:B------:R-:W-:Y:S01]  /*0120*/  UIADD3 UR5, UPT, UPT, UR4, 0x400, URZ ;  /* 0x0000040004057890 */ /* 0x000fe2000fffe0ff */
[----:B------:R-:W-:Y:S01]  /*0130*/  MOV R25, RZ ;  /* 0x000000ff00197202 */ /* 0x000fe20000000f00 */
[-C--:B------:R-:W-:Y:S01]  /*0140*/  IMAD R17, R5, R4.reuse, R2 ;  /* 0x0000000405117224 */ /* 0x080fe200078e0202 */
[----:B------:R-:W-:Y:S01]  /*0150*/  SHF.R.U32.HI R19, RZ, 0x4, R6 ;  /* 0x00000004ff137819 */ /* 0x000fe20000011606 */
[----:B------:R-:W-:Y:S01]  /*0160*/  IMAD R18, R3, R4, R7 ;  /* 0x0000000403127224 */ /* 0x000fe200078e0207 */
[----:B------:R-:W1:Y:S02]  /*0170*/  LDC R0, c[0x0][0x398] ;  /* 0x0000e600ff007b82 */ /* 0x000e640000000800 */
[----:B------:R-:W-:-:S06]  /*0180*/  IADD3 R19, PT, PT, -R19, RZ, RZ ;  /* 0x000000ff13137210 */ /* 0x000fcc0007ffe1ff */
[----:B------:R-:W2:Y:S01]  /*0190*/  LDC.64 R22, c[0x0][0x380] ;  /* 0x0000e000ff167b82 */ /* 0x000ea20000000a00 */
[----:B0-----:R-:W-:Y:S02]  /*01a0*/  ULEA UR4, UR6, UR4, 0x18 ;  /* 0x0000000406047291 */ /* 0x001fe4000f8ec0ff */
[----:B------:R-:W-:-:S04]  /*01b0*/  ULEA UR5, UR6, UR5, 0x18 ;  /* 0x0000000506057291 */ /* 0x000fc8000f8ec0ff */
[----:B------:R-:W-:Y:S02]  /*01c0*/  LEA R6, R5, UR4, 0x6 ;  /* 0x0000000405067c11 */ /* 0x000fe4000f8e30ff */
[C---:B------:R-:W-:Y:S02]  /*01d0*/  LEA R16, R7.reuse, UR5, 0x2 ;  /* 0x0000000507107c11 */ /* 0x040fe4000f8e10ff */
[----:B------:R-:W-:Y:S02]  /*01e0*/  LEA R20, R7, R6, 0x2 ;  /* 0x0000000607147211 */ /* 0x000fe400078e10ff */
[----:B------:R-:W-:-:S07]  /*01f0*/  LEA R21, R5, R16, 0x6 ;  /* 0x0000001005157211 */ /* 0x000fce00078e30ff */
.L_x_1:
[----:B-1----:R-:W-:Y:S01]  /*0200*/  MOV R4, R0 ;  /* 0x0000000000047202 */ /* 0x002fe20000000f00 */
[----:B------:R-:W-:Y:S01]  /*0210*/  HFMA2 R29, -RZ, RZ, 0, 0 ;  /* 0x00000000ff1d7431 */ /* 0x000fe200000001ff */
[----:B------:R-:W-:Y:S02]  /*0220*/  VIMNMX R9, PT, PT, R2, R5, !PT ;  /* 0x0000000502097248 */ /* 0x000fe40007fe0100 */
[-C--:B------:R-:W-:Y:S02]  /*0230*/  ISETP.GE.AND P0, PT, R7, R4.reuse, PT ;  /* 0x000000040700720c */ /* 0x080fe40003f06270 */
[-C--:B------:R-:W-:Y:S01]  /*0240*/  ISETP.GE.AND P1, PT, R9, R4.reuse, PT ;  /* 0x000000040900720c */ /* 0x080fe20003f26270 */
[----:B--2---:R-:W-:Y:S01]  /*0250*/  IMAD.WIDE R8, R18, 0x4, R22 ;  /* 0x0000000412087825 */ /* 0x004fe200078e0216 */
[----:B------:R-:W-:Y:S02]  /*0260*/  ISETP.GE.U32.OR P0, PT, R3, R4, P0 ;  /* 0x000000040300720c */ /* 0x000fe40000706470 */
[----:B------:R-:W-:-:S09]  /*0270*/  MOV R24, RZ ;  /* 0x000000ff00187202 */ /* 0x000fd20000000f00 */
[----:B------:R-:W0:Y:S02]  /*0280*/  @!P1 LDC.64 R10, c[0x0][0x388] ;  /* 0x0000e200ff0a9b82 */ /* 0x000e240000000a00 */
[----:B------:R-:W2:Y:S01]  /*0290*/  @!P0 LDG.E R29, desc[UR8][R8.64] ;  /* 0x00000008081d8981 */ /* 0x000ea2000c1e1900 */
[----:B0-----:R-:W-:-:S05]  /*02a0*/  @!P1 IMAD.WIDE R10, R17, 0x4, R10 ;  /* 0x00000004110a9825 */ /* 0x001fca00078e020a */
[----:B------:R-:W3:Y:S01]  /*02b0*/  @!P1 LDG.E R24, desc[UR8][R10.64] ;  /* 0x000000080a189981 */ /* 0x000ee2000c1e1900 */
[----:B------:R-:W-:-:S04]  /*02c0*/  IADD3 R19, PT, PT, R19, 0x1, RZ ;  /* 0x0000000113137810 */ /* 0x000fc80007ffe0ff */
[----:B------:R-:W-:Y:S02]  /*02d0*/  ISETP.NE.AND P0, PT, R19, RZ, PT ;  /* 0x000000ff1300720c */ /* 0x000fe40003f05270 */
[----:B------:R-:W-:Y:S02]  /*02e0*/  IADD3 R5, PT, PT, R5, 0x10, RZ ;  /* 0x0000001005057810 */ /* 0x000fe40007ffe0ff */
[----:B------:R-:W-:Y:S02]  /*02f0*/  IADD3 R18, PT, PT, R18, 0x10, RZ ;  /* 0x0000001012127810 */ /* 0x000fe40007ffe0ff */
[----:B------:R-:W-:Y:S02]  /*0300*/  IADD3 R7, PT, PT, R7, 0x10, RZ ;  /* 0x0000001007077810 */ /* 0x000fe40007ffe0ff */
[----:B------:R-:W-:Y:S01]  /*0310*/  LEA R17, R4, R17, 0x4 ;  /* 0x0000001104117211 */ /* 0x000fe200078e20ff */
[----:B--2---:R-:W-:Y:S04]  /*0320*/  STS [R20], R29 ;  /* 0x0000001d14007388 */ /* 0x004fe80000000800 */
[----:B---3--:R-:W-:Y:S01]  /*0330*/  STS [R21], R24 ;  /* 0x0000001815007388 */ /* 0x008fe20000000800 */
[----:B------:R-:W-:Y:S06]  /*0340*/  BAR.SYNC.DEFER_BLOCKING 0x0 ;  /* 0x0000000000007b1d */ /* 0x000fec0000010000 */
[----:B------:R-:W-:Y:S04]  /*0350*/  LDS R26, [R16] ;  /* 0x00000000101a7984 */ /* 0x000fe80000000800 */
[----:B------:R-:W0:Y:S04]  /*0360*/  LDS.128 R12, [R6] ;  /* 0x00000000060c7984 */ /* 0x000e280000000c00 */
[----:B------:R-:W1:Y:S04]  /*0370*/  LDS R28, [R16+0x40] ;  /* 0x00004000101c7984 */ /* 0x000e680000000800 */
[----:B------:R-:W2:Y:S04]  /*0380*/  LDS R27, [R16+0x80] ;  /* 0x00008000101b7984 */ /* 0x000ea80000000800 */
[----:B------:R-:W-:Y:S04]  /*0390*/  LDS.128 R8, [R6+0x10] ;  /* 0x0000100006087984 */ /* 0x000fe80000000c00 */
[----:B------:R-:W-:Y:S01]  /*03a0*/  LDS R24, [R16+0x140] ;  /* 0x0001400010187984 */ /* 0x000fe20000000800 */
[----:B0-----:R-:W-:-:S03]  /*03b0*/  FFMA R26, R12, R26, R25 ;  /* 0x0000001a0c1a7223 */ /* 0x001fc60000000019 */
[----:B------:R-:W0:Y:S01]  /*03c0*/  LDS R12, [R16+0xc0] ;  /* 0x0000c000100c7984 */ /* 0x000e220000000800 */
[----:B-1----:R-:W-:-:S03]  /*03d0*/  FFMA R26, R28, R13, R26 ;  /* 0x0000000d1c1a7223 */ /* 0x002fc6000000001a */
[----:B------:R-:W1:Y:S04]  /*03e0*/  LDS R13, [R16+0x100] ;  /* 0x00010000100d7984 */ /* 0x000e680000000800 */
[----:B------:R-:W3:Y:S01]  /*03f0*/  LDS R25, [R16+0x180] ;  /* 0x0001800010197984 */ /* 0x000ee20000000800 */
[----:B--2---:R-:W-:-:S04]  /*0400*/  FFMA R27, R27, R14, R26 ;  /* 0x0000000e1b1b7223 */ /* 0x004fc8000000001a */
[----:B0-----:R-:W-:Y:S02]  /*0410*/  FFMA R15, R12, R15, R27 ;  /* 0x0000000f0c0f7223 */ /* 0x001fe4000000001b */
[----:B------:R-:W-:Y:S02]  /*0420*/  LDS R27, [R16+0x200] ;  /* 0x00020000101b7984 */ /* 0x000fe40000000800 */
[----:B-1----:R-:W-:Y:S02]  /*0430*/  FFMA R13, R8, R13, R15 ;  /* 0x0000000d080d7223 */ /* 0x002fe4000000000f */
[----:B------:R-:W0:Y:S02]  /*0440*/  LDS R8, [R16+0x1c0] ;  /* 0x0001c00010087984 */ /* 0x000e240000000800 */
[----:B------:R-:W-:Y:S02]  /*0450*/  FFMA R26, R24, R9, R13 ;  /* 0x00000009181a7223 */ /* 0x000fe4000000000d */
[----:B------:R-:W1:Y:S04]  /*0460*/  LDS.128 R12, [R6+0x20] ;  /* 0x00002000060c7984 */ /* 0x000e680000000c00 */
[----:B------:R-:W2:Y:S01]  /*0470*/  LDS R24, [R16+0x240] ;  /* 0x0002400010187984 */ /* 0x000ea20000000800 */
[----:B---3--:R-:W-:-:S03]  /*0480*/  FFMA R9, R25, R10, R26 ;  /* 0x0000000a19097223 */ /* 0x008fc6000000001a */
[----:B------:R-:W3:Y:S01]  /*0490*/  LDS R25, [R16+0x280] ;  /* 0x0002800010197984 */ /* 0x000ee20000000800 */
[----:B0-----:R-:W-:-:S04]  /*04a0*/  FFMA R9, R8, R11, R9 ;  /* 0x0000000b08097223 */ /* 0x001fc80000000009 */
[----:B-1----:R-:W-:Y:S02]  /*04b0*/  FFMA R9, R12, R27, R9 ;  /* 0x0000001b0c097223 */ /* 0x002fe40000000009 */
[----:B------:R-:W0:Y:S02]  /*04c0*/  LDS R12, [R16+0x2c0] ;  /* 0x0002c000100c7984 */ /* 0x000e240000000800 */
[----:B--2---:R-:W-:Y:S02]  /*04d0*/  FFMA R24, R24, R13, R9 ;  /* 0x0000000d18187223 */ /* 0x004fe40000000009 */
[----:B------:R-:W-:Y:S04]  /*04e0*/  LDS R13, [R16+0x300] ;  /* 0x00030000100d7984 */ /* 0x000fe80000000800 */
[----:B------:R-:W1:Y:S01]  /*04f0*/  LDS.128 R8, [R6+0x30] ;  /* 0x0000300006087984 */ /* 0x000e620000000c00 */
[----:B---3--:R-:W-:-:S03]  /*0500*/  FFMA R25, R25, R14, R24 ;  /* 0x0000000e19197223 */ /* 0x008fc60000000018 */
[----:B------:R-:W2:Y:S04]  /*0510*/  LDS R27, [R16+0x340] ;  /* 0x00034000101b7984 */ /* 0x000ea80000000800 */
[----:B------:R-:W3:Y:S04]  /*0520*/  LDS R24, [R16+0x380] ;  /* 0x0003800010187984 */ /* 0x000ee80000000800 */
[----:B------:R-:W4:Y:S01]  /*0530*/  LDS R14, [R16+0x3c0] ;  /* 0x0003c000100e7984 */ /* 0x000f220000000800 */
[----:B0-----:R-:W-:-:S04]  /*0540*/  FFMA R15, R12, R15, R25 ;  /* 0x0000000f0c0f7223 */ /* 0x001fc80000000019 */
[----:B-1----:R-:W-:-:S04]  /*0550*/  FFMA R8, R8, R13, R15 ;  /* 0x0000000d08087223 */ /* 0x002fc8000000000f */
[----:B--2---:R-:W-:-:S04]  /*0560*/  FFMA R9, R27, R9, R8 ;  /* 0x000000091b097223 */ /* 0x004fc80000000008 */
[----:B---3--:R-:W-:-:S04]  /*0570*/  FFMA R9, R24, R10, R9 ;  /* 0x0000000a18097223 */ /* 0x008fc80000000009 */
[----:B----4-:R-:W-:Y:S01]  /*0580*/  FFMA R25, R14, R11, R9 ;  /* 0x0000000b0e197223 */ /* 0x010fe20000000009 */
[----:B------:R-:W-:Y:S06]  /*0590*/  BAR.SYNC.DEFER_BLOCKING 0x0 ;  /* 0x0000000000007b1d */ /* 0x000fec0000010000 */
[----:B------:R-:W-:Y:S05]  /*05a0*/  @P0 BRA `(.L_x_1) ;  /* 0xfffffffc00140947 */ /* 0x000fea000383ffff */
.L_x_0:
[----:B------:R-:W-:-:S04]  /*05b0*/  VIMNMX R5, PT, PT, R3, R2, !PT ;  /* 0x0000000203057248 */ /* 0x000fc80007fe0100 */
[----:B------:R-:W-:-:S13]  /*05c0*/  ISETP.GE.AND P0, PT, R5, R4, PT ;  /* 0x000000040500720c */ /* 0x000fda0003f06270 */
[----:B------:R-:W-:Y:S05]  /*05d0*/  @P0 EXIT ;  /* 0x000000000000094d */ /* 0x000fea0003800000 */
[----:B------:R-:W0:Y:S01]  /*05e0*/  LDC.64 R6, c[0x0][0x390] ;  /* 0x0000e400ff067b82 */ /* 0x000e220000000a00 */
[----:B------:R-:W-:-:S04]  /*05f0*/  IMAD R3, R3, R4, R2 ;  /* 0x0000000403037224 */ /* 0x000fc800078e0202 */
[----:B0-----:R-:W-:-:S05]  /*0600*/  IMAD.WIDE R2, R3, 0x4, R6 ;  /* 0x0000000403027825 */ /* 0x001fca00078e0206 */
[----:B------:R-:W-:Y:S01]  /*0610*/  STG.E desc[UR8][R2.64], R25 ;  /* 0x0000001902007986 */ /* 0x000fe2000c101908 */
[----:B------:R-:W-:Y:S05]  /*0620*/  EXIT ;  /* 0x000000000000794d */ /* 0x000fea0003800000 */
.L_x_2:
[----:B------:R-:W-:-:S00]  /*0630*/  BRA `(.L_x_2) ;  /* 0xfffffffc00fc7947 */ /* 0x000fc0000383ffff */
[----:B------:R-:W-:-:S00]  /*0640*/  NOP ;  /* 0x0000000000007918 */ /* 0x000fc00000000000 */
        /* <DEDUP_REMOVED lines=11> */
.L_x_6:


//--------------------- .text._Z19matrix_mul_originalPfS_S_i --------------------------
	.section	.text._Z19matrix_mul_originalPfS_S_i,"ax",@progbits
	.align	128
        .global         _Z19matrix_mul_originalPfS_S_i
        .type           _Z19matrix_mul_originalPfS_S_i,@function
        .size           _Z19matrix_mul_originalPfS_S_i,(.L_x_7 - _Z19matrix_mul_originalPfS_S_i)
        .other          _Z19matrix_mul_originalPfS_S_i,@"STO_CUDA_ENTRY STV_DEFAULT"
_Z19matrix_mul_originalPfS_S_i:
.text._Z19matrix_mul_originalPfS_S_i:
        /* <DEDUP_REMOVED lines=32> */
.L_x_4:
        /* <DEDUP_REMOVED lines=59> */
.L_x_3:
        /* <DEDUP_REMOVED lines=8> */
.L_x_5:
        /* <DEDUP_REMOVED lines=13> */
.L_x_7:


//--------------------- .nv.shared._Z19matrix_mul_unrolledPfS_S_i --------------------------
	.section	.nv.shared._Z19matrix_mul_unrolledPfS_S_i,"aw",@nobits
	.sectionflags	@""
	.align	4
.nv.shared._Z19matrix_mul_unrolledPfS_S_i:
	.zero		3072


//--------------------- .nv.shared.reserved.0     --------------------------
	.section	.nv.shared.reserved.0,"aw",@nobits
	.weak		__nv_reservedSMEM_offset_0_alias
	.size		__nv_reservedSMEM_offset_0_alias, 0, 64
	.other		__nv_reservedSMEM_offset_0_alias,@"STO_CUDA_RESERVED_SHARED STV_DEFAULT"
__nv_reservedSMEM_offset_0_alias:
	.zero		0
	.zero		64


//--------------------- .nv.shared._Z19matrix_mul_originalPfS_S_i --------------------------
	.section	.nv.shared._Z19matrix_mul_originalPfS_S_i,"aw",@nobits
	.sectionflags	@""
	.align	4
.nv.shared._Z19matrix_mul_originalPfS_S_i:
	.zero		3072


//--------------------- .nv.constant0._Z19matrix_mul_unrolledPfS_S_i --------------------------
	.section	.nv.constant0._Z19matrix_mul_unrolledPfS_S_i,"a",@progbits
	.sectionflags	@""
	.align	4
.nv.constant0._Z19matrix_mul_unrolledPfS_S_i:
	.zero		924


//--------------------- .nv.constant0._Z19matrix_mul_originalPfS_S_i --------------------------
	.section	.nv.constant0._Z19matrix_mul_originalPfS_S_i,"a",@progbits
	.sectionflags	@""
	.align	4
.nv.constant0._Z19matrix_mul_originalPfS_S_i:
	.zero		924


//--------------------- SYMBOLS --------------------------

	.type		.nv.reservedSmem.offset0,@object
	.size		.nv.reservedSmem.offset0,0x4
	.type		.nv.reservedSmem.cap,@object
	.size		.nv.reservedSmem.cap,0x4
